//
// Generated by NVIDIA NVVM Compiler
//
// Compiler Build ID: CL-36424714
// Cuda compilation tools, release 13.0, V13.0.88
// Based on NVVM 20.0.0
//

.version 9.0
.target sm_100
.address_size 64

	// .globl	_Z16relu_forward_gpuPfS_i

.visible .entry _Z16relu_forward_gpuPfS_i(
	.param .u64 .ptr .align 1 _Z16relu_forward_gpuPfS_i_param_0,
	.param .u64 .ptr .align 1 _Z16relu_forward_gpuPfS_i_param_1,
	.param .u32 _Z16relu_forward_gpuPfS_i_param_2
)
{
	.reg .pred 	%p<3>;
	.reg .b32 	%r<11>;
	.reg .b32 	%f<3>;
	.reg .b64 	%rd<8>;

	ld.param.u64 	%rd3, [_Z16relu_forward_gpuPfS_i_param_0];
	ld.param.u64 	%rd4, [_Z16relu_forward_gpuPfS_i_param_1];
	ld.param.u32 	%r6, [_Z16relu_forward_gpuPfS_i_param_2];
	mov.u32 	%r7, %ctaid.x;
	mov.u32 	%r1, %ntid.x;
	mov.u32 	%r8, %tid.x;
	mad.lo.s32 	%r10, %r7, %r1, %r8;
	setp.ge.s32 	%p1, %r10, %r6;
	@%p1 bra 	$L__BB0_3;
	mov.u32 	%r9, %nctaid.x;
	mul.lo.s32 	%r3, %r1, %r9;
	cvta.to.global.u64 	%rd1, %rd3;
	cvta.to.global.u64 	%rd2, %rd4;
$L__BB0_2:
	mul.wide.s32 	%rd5, %r10, 4;
	add.s64 	%rd6, %rd1, %rd5;
	ld.global.f32 	%f1, [%rd6];
	max.f32 	%f2, %f1, 0f00000000;
	add.s64 	%rd7, %rd2, %rd5;
	st.global.f32 	[%rd7], %f2;
	add.s32 	%r10, %r10, %r3;
	setp.lt.s32 	%p2, %r10, %r6;
	@%p2 bra 	$L__BB0_2;
$L__BB0_3:
	ret;

}
	// .globl	_Z17relu_backward_gpuPfS_S_S_i
.visible .entry _Z17relu_backward_gpuPfS_S_S_i(
	.param .u64 .ptr .align 1 _Z17relu_backward_gpuPfS_S_S_i_param_0,
	.param .u64 .ptr .align 1 _Z17relu_backward_gpuPfS_S_S_i_param_1,
	.param .u64 .ptr .align 1 _Z17relu_backward_gpuPfS_S_S_i_param_2,
	.param .u64 .ptr .align 1 _Z17relu_backward_gpuPfS_S_S_i_param_3,
	.param .u32 _Z17relu_backward_gpuPfS_S_S_i_param_4
)
{
	.reg .pred 	%p<4>;
	.reg .b32 	%r<11>;
	.reg .b32 	%f<6>;
	.reg .b64 	%rd<13>;

	ld.param.u64 	%rd4, [_Z17relu_backward_gpuPfS_S_S_i_param_0];
	ld.param.u64 	%rd5, [_Z17relu_backward_gpuPfS_S_S_i_param_2];
	ld.param.u64 	%rd6, [_Z17relu_backward_gpuPfS_S_S_i_param_3];
	ld.param.u32 	%r6, [_Z17relu_backward_gpuPfS_S_S_i_param_4];
	mov.u32 	%r7, %ctaid.x;
	mov.u32 	%r1, %ntid.x;
	mov.u32 	%r8, %tid.x;
	mad.lo.s32 	%r10, %r7, %r1, %r8;
	setp.ge.s32 	%p1, %r10, %r6;
	@%p1 bra 	$L__BB1_5;
	mov.u32 	%r9, %nctaid.x;
	mul.lo.s32 	%r3, %r1, %r9;
	cvta.to.global.u64 	%rd1, %rd4;
	cvta.to.global.u64 	%rd2, %rd5;
	cvta.to.global.u64 	%rd3, %rd6;
$L__BB1_2:
	mul.wide.s32 	%rd7, %r10, 4;
	add.s64 	%rd8, %rd1, %rd7;
	ld.global.f32 	%f4, [%rd8];
	setp.leu.f32 	%p2, %f4, 0f00000000;
	mov.f32 	%f5, 0f00000000;
	@%p2 bra 	$L__BB1_4;
	add.s64 	%rd10, %rd2, %rd7;
	ld.global.f32 	%f5, [%rd10];
$L__BB1_4:
	add.s64 	%rd12, %rd3, %rd7;
	st.global.f32 	[%rd12], %f5;
	add.s32 	%r10, %r10, %r3;
	setp.lt.s32 	%p3, %r10, %r6;
	@%p3 bra 	$L__BB1_2;
$L__BB1_5:
	ret;

}
	// .globl	_Z19sigmoid_forward_gpuPfS_i
.visible .entry _Z19sigmoid_forward_gpuPfS_i(
	.param .u64 .ptr .align 1 _Z19sigmoid_forward_gpuPfS_i_param_0,
	.param .u64 .ptr .align 1 _Z19sigmoid_forward_gpuPfS_i_param_1,
	.param .u32 _Z19sigmoid_forward_gpuPfS_i_param_2
)
{
	.reg .pred 	%p<3>;
	.reg .b32 	%r<13>;
	.reg .b32 	%f<15>;
	.reg .b64 	%rd<8>;

	ld.param.u64 	%rd3, [_Z19sigmoid_forward_gpuPfS_i_param_0];
	ld.param.u64 	%rd4, [_Z19sigmoid_forward_gpuPfS_i_param_1];
	ld.param.u32 	%r6, [_Z19sigmoid_forward_gpuPfS_i_param_2];
	mov.u32 	%r7, %ctaid.x;
	mov.u32 	%r1, %ntid.x;
	mov.u32 	%r8, %tid.x;
	mad.lo.s32 	%r12, %r7, %r1, %r8;
	setp.ge.s32 	%p1, %r12, %r6;
	@%p1 bra 	$L__BB2_3;
	mov.u32 	%r9, %nctaid.x;
	mul.lo.s32 	%r3, %r1, %r9;
	cvta.to.global.u64 	%rd1, %rd3;
	cvta.to.global.u64 	%rd2, %rd4;
$L__BB2_2:
	mul.wide.s32 	%rd5, %r12, 4;
	add.s64 	%rd6, %rd1, %rd5;
	ld.global.f32 	%f1, [%rd6];
	fma.rn.f32 	%f2, %f1, 0fBBBB989D, 0f3F000000;
	cvt.sat.f32.f32 	%f3, %f2;
	mov.f32 	%f4, 0f4B400001;
	mov.f32 	%f5, 0f437C0000;
	fma.rm.f32 	%f6, %f3, %f5, %f4;
	add.f32 	%f7, %f6, 0fCB40007F;
	neg.f32 	%f8, %f7;
	fma.rn.f32 	%f9, %f1, 0fBFB8AA3B, %f8;
	fma.rn.f32 	%f10, %f1, 0fB2A57060, %f9;
	mov.b32 	%r10, %f6;
	shl.b32 	%r11, %r10, 23;
	mov.b32 	%f11, %r11;
	ex2.approx.ftz.f32 	%f12, %f10;
	fma.rn.f32 	%f13, %f12, %f11, 0f3F800000;
	rcp.rn.f32 	%f14, %f13;
	add.s64 	%rd7, %rd2, %rd5;
	st.global.f32 	[%rd7], %f14;
	add.s32 	%r12, %r12, %r3;
	setp.lt.s32 	%p2, %r12, %r6;
	@%p2 bra 	$L__BB2_2;
$L__BB2_3:
	ret;

}
	// .globl	_Z20sigmoid_backward_gpuPfS_S_S_i
.visible .entry _Z20sigmoid_backward_gpuPfS_S_S_i(
	.param .u64 .ptr .align 1 _Z20sigmoid_backward_gpuPfS_S_S_i_param_0,
	.param .u64 .ptr .align 1 _Z20sigmoid_backward_gpuPfS_S_S_i_param_1,
	.param .u64 .ptr .align 1 _Z20sigmoid_backward_gpuPfS_S_S_i_param_2,
	.param .u64 .ptr .align 1 _Z20sigmoid_backward_gpuPfS_S_S_i_param_3,
	.param .u32 _Z20sigmoid_backward_gpuPfS_S_S_i_param_4
)
{
	.reg .pred 	%p<3>;
	.reg .b32 	%r<11>;
	.reg .b32 	%f<7>;
	.reg .b64 	%rd<11>;

	ld.param.u64 	%rd4, [_Z20sigmoid_backward_gpuPfS_S_S_i_param_1];
	ld.param.u64 	%rd5, [_Z20sigmoid_backward_gpuPfS_S_S_i_param_2];
	ld.param.u64 	%rd6, [_Z20sigmoid_backward_gpuPfS_S_S_i_param_3];
	ld.param.u32 	%r6, [_Z20sigmoid_backward_gpuPfS_S_S_i_param_4];
	mov.u32 	%r7, %ctaid.x;
	mov.u32 	%r1, %ntid.x;
	mov.u32 	%r8, %tid.x;
	mad.lo.s32 	%r10, %r7, %r1, %r8;
	setp.ge.s32 	%p1, %r10, %r6;
	@%p1 bra 	$L__BB3_3;
	mov.u32 	%r9, %nctaid.x;
	mul.lo.s32 	%r3, %r1, %r9;
	cvta.to.global.u64 	%rd1, %rd4;
	cvta.to.global.u64 	%rd2, %rd5;
	cvta.to.global.u64 	%rd3, %rd6;
$L__BB3_2:
	mul.wide.s32 	%rd7, %r10, 4;
	add.s64 	%rd8, %rd1, %rd7;
	ld.global.f32 	%f1, [%rd8];
	add.s64 	%rd9, %rd2, %rd7;
	ld.global.f32 	%f2, [%rd9];
	mul.f32 	%f3, %f1, %f2;
	mov.f32 	%f4, 0f3F800000;
	sub.f32 	%f5, %f4, %f1;
	mul.f32 	%f6, %f5, %f3;
	add.s64 	%rd10, %rd3, %rd7;
	st.global.f32 	[%rd10], %f6;
	add.s32 	%r10, %r10, %r3;
	setp.lt.s32 	%p2, %r10, %r6;
	@%p2 bra 	$L__BB3_2;
$L__BB3_3:
	ret;

}


// ===== COMPILED SASS (sm_100) =====

	.target	sm_100

	.elftype	@"ET_EXEC"


//--------------------- .note.nv.tkinfo           --------------------------
	.section	.note.nv.tkinfo,"",@"SHT_NOTE"
	.sectionflags	@"SHF_NOTE_NV_TKINFO"
	.tkinfo
        /*0018*/ 	.word	0x00000002
        /*0030*/ 	.string	""
        /*0030*/ 	.string	"ptxas"
        /*0030*/ 	.string	"Cuda compilation tools, release 13.0, V13.0.88"
        /*0030*/ 	.string	"Build cuda_13.0.r13.0/compiler.36424714_0"
        /*0030*/ 	.string	"-arch sm_100 -m 64 "



//--------------------- .note.nv.cuinfo           --------------------------
	.section	.note.nv.cuinfo,"",@"SHT_NOTE"
	.sectionflags	@"SHF_NOTE_NV_CUINFO"
        /*0018*/ 	.short	0x0002
        /*001a*/ 	.short	0x0064
        /*001c*/ 	.short	0x0082
	.zero		2


//--------------------- .nv.info                  --------------------------
	.section	.nv.info,"",@"SHT_CUDA_INFO"
	.align	4


	//----- nvinfo : EIATTR_REGCOUNT
	.align		4
        /*0000*/ 	.byte	0x04, 0x2f
        /*0002*/ 	.short	(.L_1 - .L_0)
	.align		4
.L_0:
        /*0004*/ 	.word	index@(_Z16relu_forward_gpuPfS_i)
        /*0008*/ 	.word	0x00000010


	//----- nvinfo : EIATTR_FRAME_SIZE
	.align		4
.L_1:
        /*000c*/ 	.byte	0x04, 0x11
        /*000e*/ 	.short	(.L_3 - .L_2)
	.align		4
.L_2:
        /*0010*/ 	.word	index@(_Z16relu_forward_gpuPfS_i)
        /*0014*/ 	.word	0x00000000


	//----- nvinfo : EIATTR_REGCOUNT
	.align		4
.L_3:
        /*0018*/ 	.byte	0x04, 0x2f
        /*001a*/ 	.short	(.L_5 - .L_4)
	.align		4
.L_4:
        /*001c*/ 	.word	index@(_Z17relu_backward_gpuPfS_S_S_i)
        /*0020*/ 	.word	0x00000012


	//----- nvinfo : EIATTR_FRAME_SIZE
	.align		4
.L_5:
        /*0024*/ 	.byte	0x04, 0x11
        /*0026*/ 	.short	(.L_7 - .L_6)
	.align		4
.L_6:
        /*0028*/ 	.word	index@(_Z17relu_backward_gpuPfS_S_S_i)
        /*002c*/ 	.word	0x00000000


	//----- nvinfo : EIATTR_REGCOUNT
	.align		4
.L_7:
        /*0030*/ 	.byte	0x04, 0x2f
        /*0032*/ 	.short	(.L_9 - .L_8)
	.align		4
.L_8:
        /*0034*/ 	.word	index@(_Z19sigmoid_forward_gpuPfS_i)
        /*0038*/ 	.word	0x00000014


	//----- nvinfo : EIATTR_FRAME_SIZE
	.align		4
.L_9:
        /*003c*/ 	.byte	0x04, 0x11
        /*003e*/ 	.short	(.L_11 - .L_10)
	.align		4
.L_10:
        /*0040*/ 	.word	index@($__internal_0_$__cuda_sm20_rcp_rn_f32_slowpath)
        /*0044*/ 	.word	0x00000000


	//----- nvinfo : EIATTR_FRAME_SIZE
	.align		4
.L_11:
        /*0048*/ 	.byte	0x04, 0x11
        /*004a*/ 	.short	(.L_13 - .L_12)
	.align		4
.L_12:
        /*004c*/ 	.word	index@(_Z19sigmoid_forward_gpuPfS_i)
        /*0050*/ 	.word	0x00000000


	//----- nvinfo : EIATTR_REGCOUNT
	.align		4
.L_13:
        /*0054*/ 	.byte	0x04, 0x2f
        /*0056*/ 	.short	(.L_15 - .L_14)
	.align		4
.L_14:
        /*0058*/ 	.word	index@(_Z20sigmoid_backward_gpuPfS_S_S_i)
        /*005c*/ 	.word	0x00000014


	//----- nvinfo : EIATTR_FRAME_SIZE
	.align		4
.L_15:
        /*0060*/ 	.byte	0x04, 0x11
        /*0062*/ 	.short	(.L_17 - .L_16)
	.align		4
.L_16:
        /*0064*/ 	.word	index@(_Z20sigmoid_backward_gpuPfS_S_S_i)
        /*0068*/ 	.word	0x00000000


	//----- nvinfo : EIATTR_MIN_STACK_SIZE
	.align		4
.L_17:
        /*006c*/ 	.byte	0x04, 0x12
        /*006e*/ 	.short	(.L_19 - .L_18)
	.align		4
.L_18:
        /*0070*/ 	.word	index@(_Z20sigmoid_backward_gpuPfS_S_S_i)
        /*0074*/ 	.word	0x00000000


	//----- nvinfo : EIATTR_MIN_STACK_SIZE
	.align		4
.L_19:
        /*0078*/ 	.byte	0x04, 0x12
        /*007a*/ 	.short	(.L_21 - .L_20)
	.align		4
.L_20:
        /*007c*/ 	.word	index@(_Z19sigmoid_forward_gpuPfS_i)
        /*0080*/ 	.word	0x00000000


	//----- nvinfo : EIATTR_MIN_STACK_SIZE
	.align		4
.L_21:
        /*0084*/ 	.byte	0x04, 0x12
        /*0086*/ 	.short	(.L_23 - .L_22)
	.align		4
.L_22:
        /*0088*/ 	.word	index@(_Z17relu_backward_gpuPfS_S_S_i)
        /*008c*/ 	.word	0x00000000


	//----- nvinfo : EIATTR_MIN_STACK_SIZE
	.align		4
.L_23:
        /*0090*/ 	.byte	0x04, 0x12
        /*0092*/ 	.short	(.L_25 - .L_24)
	.align		4
.L_24:
        /*0094*/ 	.word	index@(_Z16relu_forward_gpuPfS_i)
        /*0098*/ 	.word	0x00000000
.L_25:


//--------------------- .nv.compat                --------------------------
	.section	.nv.compat,"",@"SHT_CUDA_COMPAT_INFO"
	.align	4
        /*0000*/ 	.byte	0x02, 0x09, 0x00, 0x00, 0x02, 0x02, 0x01, 0x00, 0x02, 0x05, 0x05, 0x00, 0x03, 0x07, 0x01, 0x01
        /*0010*/ 	.byte	0x02, 0x03, 0x00, 0x00, 0x02, 0x06, 0x01, 0x00, 0x04, 0x0b, 0x08, 0x00, 0x09, 0x00, 0x00, 0x00
        /*0020*/ 	.byte	0x00, 0x00, 0x00, 0x00


//--------------------- .nv.info._Z20sigmoid_backward_gpuPfS_S_S_i --------------------------
	.section	.nv.info._Z20sigmoid_backward_gpuPfS_S_S_i,"",@"SHT_CUDA_INFO"
	.sectionflags	@""
	.align	4


	//----- nvinfo : EIATTR_CUDA_API_VERSION
	.align		4
        /*0000*/ 	.byte	0x04, 0x37
        /*0002*/ 	.short	(.L_27 - .L_26)
.L_26:
        /*0004*/ 	.word	0x00000082


	//----- nvinfo : EIATTR_KPARAM_INFO
	.align		4
.L_27:
        /*0008*/ 	.byte	0x04, 0x17
        /*000a*/ 	.short	(.L_29 - .L_28)
.L_28:
        /*000c*/ 	.word	0x00000000
        /*0010*/ 	.short	0x0004
        /*0012*/ 	.short	0x0020
        /*0014*/ 	.byte	0x00, 0xf0, 0x11, 0x00


	//----- nvinfo : EIATTR_KPARAM_INFO
	.align		4
.L_29:
        /*0018*/ 	.byte	0x04, 0x17
        /*001a*/ 	.short	(.L_31 - .L_30)
.L_30:
        /*001c*/ 	.word	0x00000000
        /*0020*/ 	.short	0x0003
        /*0022*/ 	.short	0x0018
        /*0024*/ 	.byte	0x00, 0xf5, 0x21, 0x00


	//----- nvinfo : EIATTR_KPARAM_INFO
	.align		4
.L_31:
        /*0028*/ 	.byte	0x04, 0x17
        /*002a*/ 	.short	(.L_33 - .L_32)
.L_32:
        /*002c*/ 	.word	0x00000000
        /*0030*/ 	.short	0x0002
        /*0032*/ 	.short	0x0010
        /*0034*/ 	.byte	0x00, 0xf5, 0x21, 0x00


	//----- nvinfo : EIATTR_KPARAM_INFO
	.align		4
.L_33:
        /*0038*/ 	.byte	0x04, 0x17
        /*003a*/ 	.short	(.L_35 - .L_34)
.L_34:
        /*003c*/ 	.word	0x00000000
        /*0040*/ 	.short	0x0001
        /*0042*/ 	.short	0x0008
        /*0044*/ 	.byte	0x00, 0xf5, 0x21, 0x00


	//----- nvinfo : EIATTR_KPARAM_INFO
	.align		4
.L_35:
        /*0048*/ 	.byte	0x04, 0x17
        /*004a*/ 	.short	(.L_37 - .L_36)
.L_36:
        /*004c*/ 	.word	0x00000000
        /*0050*/ 	.short	0x0000
        /*0052*/ 	.short	0x0000
        /*0054*/ 	.byte	0x00, 0xf5, 0x21, 0x00


	//----- nvinfo : EIATTR_SPARSE_MMA_MASK
	.align		4
.L_37:
        /*0058*/ 	.byte	0x03, 0x50
        /*005a*/ 	.short	0x0000


	//----- nvinfo : EIATTR_MAXREG_COUNT
	.align		4
        /*005c*/ 	.byte	0x03, 0x1b
        /*005e*/ 	.short	0x00ff


	//----- nvinfo : EIATTR_MERCURY_ISA_VERSION
	.align		4
        /*0060*/ 	.byte	0x03, 0x5f
        /*0062*/ 	.short	0x0101


	//----- nvinfo : EIATTR_VRC_CTA_INIT_COUNT
	.align		4
        /*0064*/ 	.byte	0x02, 0x4a
	.zero		1
	.zero		1


	//----- nvinfo : EIATTR_EXIT_INSTR_OFFSETS
	.align		4
        /*0068*/ 	.byte	0x04, 0x1c
        /*006a*/ 	.short	(.L_39 - .L_38)


	//   ....[0]....
.L_38:
        /*006c*/ 	.word	0x00000070


	//   ....[1]....
        /*0070*/ 	.word	0x000001a0


	//----- nvinfo : EIATTR_CRS_STACK_SIZE
	.align		4
.L_39:
        /*0074*/ 	.byte	0x04, 0x1e
        /*0076*/ 	.short	(.L_41 - .L_40)
.L_40:
        /*0078*/ 	.word	0x00000000


	//----- nvinfo : EIATTR_CBANK_PARAM_SIZE
	.align		4
.L_41:
        /*007c*/ 	.byte	0x03, 0x19
        /*007e*/ 	.short	0x0024


	//----- nvinfo : EIATTR_PARAM_CBANK
	.align		4
        /*0080*/ 	.byte	0x04, 0x0a
        /*0082*/ 	.short	(.L_43 - .L_42)
	.align		4
.L_42:
        /*0084*/ 	.word	index@(.nv.constant0._Z20sigmoid_backward_gpuPfS_S_S_i)
        /*0088*/ 	.short	0x0380
        /*008a*/ 	.short	0x0024


	//----- nvinfo : EIATTR_SW_WAR
	.align		4
.L_43:
        /*008c*/ 	.byte	0x04, 0x36
        /*008e*/ 	.short	(.L_45 - .L_44)
.L_44:
        /*0090*/ 	.word	0x00000008
.L_45:


//--------------------- .nv.info._Z19sigmoid_forward_gpuPfS_i --------------------------
	.section	.nv.info._Z19sigmoid_forward_gpuPfS_i,"",@"SHT_CUDA_INFO"
	.sectionflags	@""
	.align	4


	//----- nvinfo : EIATTR_CUDA_API_VERSION
	.align		4
        /*0000*/ 	.byte	0x04, 0x37
        /*0002*/ 	.short	(.L_47 - .L_46)
.L_46:
        /*0004*/ 	.word	0x00000082


	//----- nvinfo : EIATTR_KPARAM_INFO
	.align		4
.L_47:
        /*0008*/ 	.byte	0x04, 0x17
        /*000a*/ 	.short	(.L_49 - .L_48)
.L_48:
        /*000c*/ 	.word	0x00000000
        /*0010*/ 	.short	0x0002
        /*0012*/ 	.short	0x0010
        /*0014*/ 	.byte	0x00, 0xf0, 0x11, 0x00


	//----- nvinfo : EIATTR_KPARAM_INFO
	.align		4
.L_49:
        /*0018*/ 	.byte	0x04, 0x17
        /*001a*/ 	.short	(.L_51 - .L_50)
.L_50:
        /*001c*/ 	.word	0x00000000
        /*0020*/ 	.short	0x0001
        /*0022*/ 	.short	0x0008
        /*0024*/ 	.byte	0x00, 0xf5, 0x21, 0x00


	//----- nvinfo : EIATTR_KPARAM_INFO
	.align		4
.L_51:
        /*0028*/ 	.byte	0x04, 0x17
        /*002a*/ 	.short	(.L_53 - .L_52)
.L_52:
        /*002c*/ 	.word	0x00000000
        /*0030*/ 	.short	0x0000
        /*0032*/ 	.short	0x0000
        /*0034*/ 	.byte	0x00, 0xf5, 0x21, 0x00


	//----- nvinfo : EIATTR_SPARSE_MMA_MASK
	.align		4
.L_53:
        /*0038*/ 	.byte	0x03, 0x50
        /*003a*/ 	.short	0x0000


	//----- nvinfo : EIATTR_MAXREG_COUNT
	.align		4
        /*003c*/ 	.byte	0x03, 0x1b
        /*003e*/ 	.short	0x00ff


	//----- nvinfo : EIATTR_MERCURY_ISA_VERSION
	.align		4
        /*0040*/ 	.byte	0x03, 0x5f
        /*0042*/ 	.short	0x0101


	//----- nvinfo : EIATTR_VRC_CTA_INIT_COUNT
	.align		4
        /*0044*/ 	.byte	0x02, 0x4a
	.zero		1
	.zero		1


	//----- nvinfo : EIATTR_EXIT_INSTR_OFFSETS
	.align		4
        /*0048*/ 	.byte	0x04, 0x1c
        /*004a*/ 	.short	(.L_55 - .L_54)


	//   ....[0]....
.L_54:
        /*004c*/ 	.word	0x00000070


	//   ....[1]....
        /*0050*/ 	.word	0x000002d0


	//----- nvinfo : EIATTR_CRS_STACK_SIZE
	.align		4
.L_55:
        /*0054*/ 	.byte	0x04, 0x1e
        /*0056*/ 	.short	(.L_57 - .L_56)
.L_56:
        /*0058*/ 	.word	0x00000000


	//----- nvinfo : EIATTR_CBANK_PARAM_SIZE
	.align		4
.L_57:
        /*005c*/ 	.byte	0x03, 0x19
        /*005e*/ 	.short	0x0014


	//----- nvinfo : EIATTR_PARAM_CBANK
	.align		4
        /*0060*/ 	.byte	0x04, 0x0a
        /*0062*/ 	.short	(.L_59 - .L_58)
	.align		4
.L_58:
        /*0064*/ 	.word	index@(.nv.constant0._Z19sigmoid_forward_gpuPfS_i)
        /*0068*/ 	.short	0x0380
        /*006a*/ 	.short	0x0014


	//----- nvinfo : EIATTR_SW_WAR
	.align		4
.L_59:
        /*006c*/ 	.byte	0x04, 0x36
        /*006e*/ 	.short	(.L_61 - .L_60)
.L_60:
        /*0070*/ 	.word	0x00000008
.L_61:


//--------------------- .nv.info._Z17relu_backward_gpuPfS_S_S_i --------------------------
	.section	.nv.info._Z17relu_backward_gpuPfS_S_S_i,"",@"SHT_CUDA_INFO"
	.sectionflags	@""
	.align	4


	//----- nvinfo : EIATTR_CUDA_API_VERSION
	.align		4
        /*0000*/ 	.byte	0x04, 0x37
        /*0002*/ 	.short	(.L_63 - .L_62)
.L_62:
        /*0004*/ 	.word	0x00000082


	//----- nvinfo : EIATTR_KPARAM_INFO
	.align		4
.L_63:
        /*0008*/ 	.byte	0x04, 0x17
        /*000a*/ 	.short	(.L_65 - .L_64)
.L_64:
        /*000c*/ 	.word	0x00000000
        /*0010*/ 	.short	0x0004
        /*0012*/ 	.short	0x0020
        /*0014*/ 	.byte	0x00, 0xf0, 0x11, 0x00


	//----- nvinfo : EIATTR_KPARAM_INFO
	.align		4
.L_65:
        /*0018*/ 	.byte	0x04, 0x17
        /*001a*/ 	.short	(.L_67 - .L_66)
.L_66:
        /*001c*/ 	.word	0x00000000
        /*0020*/ 	.short	0x0003
        /*0022*/ 	.short	0x0018
        /*0024*/ 	.byte	0x00, 0xf5, 0x21, 0x00


	//----- nvinfo : EIATTR_KPARAM_INFO
	.align		4
.L_67:
        /*0028*/ 	.byte	0x04, 0x17
        /*002a*/ 	.short	(.L_69 - .L_68)
.L_68:
        /*002c*/ 	.word	0x00000000
        /*0030*/ 	.short	0x0002
        /*0032*/ 	.short	0x0010
        /*0034*/ 	.byte	0x00, 0xf5, 0x21, 0x00


	//----- nvinfo : EIATTR_KPARAM_INFO
	.align		4
.L_69:
        /*0038*/ 	.byte	0x04, 0x17
        /*003a*/ 	.short	(.L_71 - .L_70)
.L_70:
        /*003c*/ 	.word	0x00000000
        /*0040*/ 	.short	0x0001
        /*0042*/ 	.short	0x0008
        /*0044*/ 	.byte	0x00, 0xf5, 0x21, 0x00


	//----- nvinfo : EIATTR_KPARAM_INFO
	.align		4
.L_71:
        /*0048*/ 	.byte	0x04, 0x17
        /*004a*/ 	.short	(.L_73 - .L_72)
.L_72:
        /*004c*/ 	.word	0x00000000
        /*0050*/ 	.short	0x0000
        /*0052*/ 	.short	0x0000
        /*0054*/ 	.byte	0x00, 0xf5, 0x21, 0x00


	//----- nvinfo : EIATTR_SPARSE_MMA_MASK
	.align		4
.L_73:
        /*0058*/ 	.byte	0x03, 0x50
        /*005a*/ 	.short	0x0000


	//----- nvinfo : EIATTR_MAXREG_COUNT
	.align		4
        /*005c*/ 	.byte	0x03, 0x1b
        /*005e*/ 	.short	0x00ff


	//----- nvinfo : EIATTR_MERCURY_ISA_VERSION
	.align		4
        /*0060*/ 	.byte	0x03, 0x5f
        /*0062*/ 	.short	0x0101


	//----- nvinfo : EIATTR_VRC_CTA_INIT_COUNT
	.align		4
        /*0064*/ 	.byte	0x02, 0x4a
	.zero		1
	.zero		1


	//----- nvinfo : EIATTR_EXIT_INSTR_OFFSETS
	.align		4
        /*0068*/ 	.byte	0x04, 0x1c
        /*006a*/ 	.short	(.L_75 - .L_74)


	//   ....[0]....
.L_74:
        /*006c*/ 	.word	0x00000070


	//   ....[1]....
        /*0070*/ 	.word	0x000001a0


	//----- nvinfo : EIATTR_CRS_STACK_SIZE
	.align		4
.L_75:
        /*0074*/ 	.byte	0x04, 0x1e
        /*0076*/ 	.short	(.L_77 - .L_76)
.L_76:
        /*0078*/ 	.word	0x00000000


	//----- nvinfo : EIATTR_CBANK_PARAM_SIZE
	.align		4
.L_77:
        /*007c*/ 	.byte	0x03, 0x19
        /*007e*/ 	.short	0x0024


	//----- nvinfo : EIATTR_PARAM_CBANK
	.align		4
        /*0080*/ 	.byte	0x04, 0x0a
        /*0082*/ 	.short	(.L_79 - .L_78)
	.align		4
.L_78:
        /*0084*/ 	.word	index@(.nv.constant0._Z17relu_backward_gpuPfS_S_S_i)
        /*0088*/ 	.short	0x0380
        /*008a*/ 	.short	0x0024


	//----- nvinfo : EIATTR_SW_WAR
	.align		4
.L_79:
        /*008c*/ 	.byte	0x04, 0x36
        /*008e*/ 	.short	(.L_81 - .L_80)
.L_80:
        /*0090*/ 	.word	0x00000008
.L_81:


//--------------------- .nv.info._Z16relu_forward_gpuPfS_i --------------------------
	.section	.nv.info._Z16relu_forward_gpuPfS_i,"",@"SHT_CUDA_INFO"
	.sectionflags	@""
	.align	4


	//----- nvinfo : EIATTR_CUDA_API_VERSION
	.align		4
        /*0000*/ 	.byte	0x04, 0x37
        /*0002*/ 	.short	(.L_83 - .L_82)
.L_82:
        /*0004*/ 	.word	0x00000082


	//----- nvinfo : EIATTR_KPARAM_INFO
	.align		4
.L_83:
        /*0008*/ 	.byte	0x04, 0x17
        /*000a*/ 	.short	(.L_85 - .L_84)
.L_84:
        /*000c*/ 	.word	0x00000000
        /*0010*/ 	.short	0x0002
        /*0012*/ 	.short	0x0010
        /*0014*/ 	.byte	0x00, 0xf0, 0x11, 0x00


	//----- nvinfo : EIATTR_KPARAM_INFO
	.align		4
.L_85:
        /*0018*/ 	.byte	0x04, 0x17
        /*001a*/ 	.short	(.L_87 - .L_86)
.L_86:
        /*001c*/ 	.word	0x00000000
        /*0020*/ 	.short	0x0001
        /*0022*/ 	.short	0x0008
        /*0024*/ 	.byte	0x00, 0xf5, 0x21, 0x00


	//----- nvinfo : EIATTR_KPARAM_INFO
	.align		4
.L_87:
        /*0028*/ 	.byte	0x04, 0x17
        /*002a*/ 	.short	(.L_89 - .L_88)
.L_88:
        /*002c*/ 	.word	0x00000000
        /*0030*/ 	.short	0x0000
        /*0032*/ 	.short	0x0000
        /*0034*/ 	.byte	0x00, 0xf5, 0x21, 0x00


	//----- nvinfo : EIATTR_SPARSE_MMA_MASK
	.align		4
.L_89:
        /*0038*/ 	.byte	0x03, 0x50
        /*003a*/ 	.short	0x0000


	//----- nvinfo : EIATTR_MAXREG_COUNT
	.align		4
        /*003c*/ 	.byte	0x03, 0x1b
        /*003e*/ 	.short	0x00ff


	//----- nvinfo : EIATTR_MERCURY_ISA_VERSION
	.align		4
        /*0040*/ 	.byte	0x03, 0x5f
        /*0042*/ 	.short	0x0101


	//----- nvinfo : EIATTR_VRC_CTA_INIT_COUNT
	.align		4
        /*0044*/ 	.byte	0x02, 0x4a
	.zero		1
	.zero		1


	//----- nvinfo : EIATTR_EXIT_INSTR_OFFSETS
	.align		4
        /*0048*/ 	.byte	0x04, 0x1c
        /*004a*/ 	.short	(.L_91 - .L_90)


	//   ....[0]....
.L_90:
        /*004c*/ 	.word	0x00000070


	//   ....[1]....
        /*0050*/ 	.word	0x00000150


	//----- nvinfo : EIATTR_CRS_STACK_SIZE
	.align		4
.L_91:
        /*0054*/ 	.byte	0x04, 0x1e
        /*0056*/ 	.short	(.L_93 - .L_92)
.L_92:
        /*0058*/ 	.word	0x00000000


	//----- nvinfo : EIATTR_CBANK_PARAM_SIZE
	.align		4
.L_93:
        /*005c*/ 	.byte	0x03, 0x19
        /*005e*/ 	.short	0x0014


	//----- nvinfo : EIATTR_PARAM_CBANK
	.align		4
        /*0060*/ 	.byte	0x04, 0x0a
        /*0062*/ 	.short	(.L_95 - .L_94)
	.align		4
.L_94:
        /*0064*/ 	.word	index@(.nv.constant0._Z16relu_forward_gpuPfS_i)
        /*0068*/ 	.short	0x0380
        /*006a*/ 	.short	0x0014


	//----- nvinfo : EIATTR_SW_WAR
	.align		4
.L_95:
        /*006c*/ 	.byte	0x04, 0x36
        /*006e*/ 	.short	(.L_97 - .L_96)
.L_96:
        /*0070*/ 	.word	0x00000008
.L_97:


//--------------------- .nv.callgraph             --------------------------
	.section	.nv.callgraph,"",@"SHT_CUDA_CALLGRAPH"
	.align	4
	.sectionentsize	8
	.align		4
        /*0000*/ 	.word	0x00000000
	.align		4
        /*0004*/ 	.word	0xffffffff
	.align		4
        /*0008*/ 	.word	0x00000000
	.align		4
        /*000c*/ 	.word	0xfffffffe
	.align		4
        /*0010*/ 	.word	0x00000000
	.align		4
        /*0014*/ 	.word	0xfffffffd
	.align		4
        /*0018*/ 	.word	0x00000000
	.align		4
        /*001c*/ 	.word	0xfffffffc


//--------------------- .text._Z20sigmoid_backward_gpuPfS_S_S_i --------------------------
	.section	.text._Z20sigmoid_backward_gpuPfS_S_S_i,"ax",@progbits
	.align	128
        .global         _Z20sigmoid_backward_gpuPfS_S_S_i
        .type           _Z20sigmoid_backward_gpuPfS_S_S_i,@function
        .size           _Z20sigmoid_backward_gpuPfS_S_S_i,(.L_x_16 - _Z20sigmoid_backward_gpuPfS_S_S_i)
        .other          _Z20sigmoid_backward_gpuPfS_S_S_i,@"STO_CUDA_ENTRY STV_DEFAULT"
_Z20sigmoid_backward_gpuPfS_S_S_i:
.text._Z20sigmoid_backward_gpuPfS_S_S_i:
[----:B------:R-:W-:Y:S01]  /*0000*/  LDC R1, c[0x0][0x37c] ;  /* 0x0000df00ff017b82 */ /* 0x000fe20000000800 */
[----:B------:R-:W0:Y:S07]  /*0010*/  S2R R0, SR_TID.X ;  /* 0x0000000000007919 */ /* 0x000e2e0000002100 */
[----:B------:R-:W0:Y:S01]  /*0020*/  S2UR UR4, SR_CTAID.X ;  /* 0x00000000000479c3 */ /* 0x000e220000002500 */
[----:B------:R-:W1:Y:S07]  /*0030*/  LDCU UR5, c[0x0][0x3a0] ;  /* 0x00007400ff0577ac */ /* 0x000e6e0008000800 */
[----:B------:R-:W0:Y:S02]  /*0040*/  LDC R15, c[0x0][0x360] ;  /* 0x0000d800ff0f7b82 */ /* 0x000e240000000800 */
[----:B0-----:R-:W-:-:S05]  /*0050*/  IMAD R0, R15, UR4, R0 ;  /* 0x000000040f007c24 */ /* 0x001fca000f8e0200 */
[----:B-1----:R-:W-:-:S13]  /*0060*/  ISETP.GE.AND P0, PT, R0, UR5, PT ;  /* 0x0000000500007c0c */ /* 0x002fda000bf06270 */
[----:B------:R-:W-:Y:S05]  /*0070*/  @P0 EXIT ;  /* 0x000000000000094d */ /* 0x000fea0003800000 */
[----:B------:R-:W0:Y:S01]  /*0080*/  LDC.64 R2, c[0x0][0x388] ;  /* 0x0000e200ff027b82 */ /* 0x000e220000000a00 */
[----:B------:R-:W1:Y:S01]  /*0090*/  LDCU UR4, c[0x0][0x370] ;  /* 0x00006e00ff0477ac */ /* 0x000e620008000800 */
[----:B------:R-:W2:Y:S06]  /*00a0*/  LDCU.64 UR6, c[0x0][0x358] ;  /* 0x00006b00ff0677ac */ /* 0x000eac0008000a00 */
[----:B------:R-:W3:Y:S08]  /*00b0*/  LDC.64 R4, c[0x0][0x390] ;  /* 0x0000e400ff047b82 */ /* 0x000ef00000000a00 */
[----:B------:R-:W4:Y:S01]  /*00c0*/  LDC.64 R6, c[0x0][0x398] ;  /* 0x0000e600ff067b82 */ /* 0x000f220000000a00 */
[----:B-1----:R-:W-:-:S07]  /*00d0*/  IMAD R15, R15, UR4, RZ ;  /* 0x000000040f0f7c24 */ /* 0x002fce000f8e02ff */
.L_x_0:
[----:B0-----:R-:W-:-:S04]  /*00e0*/  IMAD.WIDE R8, R0, 0x4, R2 ;  /* 0x0000000400087825 */ /* 0x001fc800078e0202 */
[C---:B---3--:R-:W-:Y:S02]  /*00f0*/  IMAD.WIDE R10, R0.reuse, 0x4, R4 ;  /* 0x00000004000a7825 */ /* 0x048fe400078e0204 */
[----:B--2---:R-:W2:Y:S04]  /*0100*/  LDG.E R8, desc[UR6][R8.64] ;  /* 0x0000000608087981 */ /* 0x004ea8000c1e1900 */
[----:B------:R-:W3:Y:S01]  /*0110*/  LDG.E R11, desc[UR6][R10.64] ;  /* 0x000000060a0b7981 */ /* 0x000ee2000c1e1900 */
[----:B-1--4-:R-:W-:Y:S01]  /*0120*/  IMAD.WIDE R12, R0, 0x4, R6 ;  /* 0x00000004000c7825 */ /* 0x012fe200078e0206 */
[----:B------:R-:W-:-:S04]  /*0130*/  IADD3 R0, PT, PT, R15, R0, RZ ;  /* 0x000000000f007210 */ /* 0x000fc80007ffe0ff */
[----:B------:R-:W-:Y:S01]  /*0140*/  ISETP.GE.AND P0, PT, R0, UR5, PT ;  /* 0x0000000500007c0c */ /* 0x000fe2000bf06270 */
[C---:B--2---:R-:W-:Y:S01]  /*0150*/  FADD R17, -R8.reuse, 1 ;  /* 0x3f80000008117421 */ /* 0x044fe20000000100 */
[----:B---3--:R-:W-:-:S04]  /*0160*/  FMUL R14, R8, R11 ;  /* 0x0000000b080e7220 */ /* 0x008fc80000400000 */
[----:B------:R-:W-:-:S05]  /*0170*/  FMUL R17, R14, R17 ;  /* 0x000000110e117220 */ /* 0x000fca0000400000 */
[----:B------:R1:W-:Y:S02]  /*0180*/  STG.E desc[UR6][R12.64], R17 ;  /* 0x000000110c007986 */ /* 0x0003e4000c101906 */
[----:B------:R-:W-:Y:S05]  /*0190*/  @!P0 BRA `(.L_x_0) ;  /* 0xfffffffc00d08947 */ /* 0x000fea000383ffff */
[----:B------:R-:W-:Y:S05]  /*01a0*/  EXIT ;  /* 0x000000000000794d */ /* 0x000fea0003800000 */
.L_x_1:
[----:B------:R-:W-:-:S00]  /*01b0*/  BRA `(.L_x_1) ;  /* 0xfffffffc00fc7947 */ /* 0x000fc0000383ffff */
[----:B------:R-:W-:-:S00]  /*01c0*/  NOP ;  /* 0x0000000000007918 */ /* 0x000fc00000000000 */
        /* <DEDUP_REMOVED lines=11> */
.L_x_16:


//--------------------- .text._Z19sigmoid_forward_gpuPfS_i --------------------------
	.section	.text._Z19sigmoid_forward_gpuPfS_i,"ax",@progbits
	.align	128
        .global         _Z19sigmoid_forward_gpuPfS_i
        .type           _Z19sigmoid_forward_gpuPfS_i,@function
        .size           _Z19sigmoid_forward_gpuPfS_i,(.L_x_15 - _Z19sigmoid_forward_gpuPfS_i)
        .other          _Z19sigmoid_forward_gpuPfS_i,@"STO_CUDA_ENTRY STV_DEFAULT"
_Z19sigmoid_forward_gpuPfS_i:
.text._Z19sigmoid_forward_gpuPfS_i:
        /* <DEDUP_REMOVED lines=11> */
[----:B------:R-:W3:Y:S01]  /*00b0*/  LDC.64 R6, c[0x0][0x388] ;  /* 0x0000e200ff067b82 */ /* 0x000ee20000000a00 */
[----:B------:R-:W4:Y:S01]  /*00c0*/  LDCU UR5, c[0x0][0x390] ;  /* 0x00007200ff0577ac */ /* 0x000f220008000800 */
[----:B-1----:R-:W-:-:S07]  /*00d0*/  IMAD R8, R8, UR4, RZ ;  /* 0x0000000408087c24 */ /* 0x002fce000f8e02ff */
.L_x_5:
[----:B01----:R-:W-:-:S06]  /*00e0*/  IMAD.WIDE R10, R3, 0x4, R4 ;  /* 0x00000004030a7825 */ /* 0x003fcc00078e0204 */
[----:B--2---:R-:W2:Y:S01]  /*00f0*/  LDG.E R10, desc[UR6][R10.64] ;  /* 0x000000060a0a7981 */ /* 0x004ea2000c1e1900 */
[----:B------:R-:W-:Y:S01]  /*0100*/  IMAD.MOV.U32 R9, RZ, RZ, 0x3bbb989d ;  /* 0x3bbb989dff097424 */ /* 0x000fe200078e00ff */
[----:B------:R-:W-:Y:S01]  /*0110*/  BSSY.RECONVERGENT B0, `(.L_x_2) ;  /* 0x0000018000007945 */ /* 0x000fe20003800200 */
[----:B------:R-:W-:Y:S02]  /*0120*/  IMAD.MOV.U32 R13, RZ, RZ, 0x437c0000 ;  /* 0x437c0000ff0d7424 */ /* 0x000fe400078e00ff */
[----:B--2---:R-:W-:-:S04]  /*0130*/  FFMA.SAT R0, R10, -R9, 0.5 ;  /* 0x3f0000000a007423 */ /* 0x004fc80000002809 */
[----:B------:R-:W-:-:S04]  /*0140*/  FFMA.RM R0, R0, R13, 12582913 ;  /* 0x4b40000100007423 */ /* 0x000fc8000000400d */
[C---:B------:R-:W-:Y:S01]  /*0150*/  FADD R9, R0.reuse, -12583039 ;  /* 0xcb40007f00097421 */ /* 0x040fe20000000000 */
[----:B------:R-:W-:-:S03]  /*0160*/  SHF.L.U32 R0, R0, 0x17, RZ ;  /* 0x0000001700007819 */ /* 0x000fc600000006ff */
[----:B------:R-:W-:-:S04]  /*0170*/  FFMA R9, R10, -1.4426950216293334961, -R9 ;  /* 0xbfb8aa3b0a097823 */ /* 0x000fc80000000809 */
[----:B------:R-:W-:-:S04]  /*0180*/  FFMA R2, R10, -1.925963033500011079e-08, R9 ;  /* 0xb2a570600a027823 */ /* 0x000fc80000000009 */
[----:B------:R-:W0:Y:S02]  /*0190*/  MUFU.EX2 R9, R2 ;  /* 0x0000000200097308 */ /* 0x000e240000000800 */
[----:B0-----:R-:W-:Y:S01]  /*01a0*/  FFMA R12, R0, R9, 1 ;  /* 0x3f800000000c7423 */ /* 0x001fe20000000009 */
[----:B------:R-:W-:Y:S01]  /*01b0*/  IMAD.MOV.U32 R9, RZ, RZ, R3 ;  /* 0x000000ffff097224 */ /* 0x000fe200078e0003 */
[----:B------:R-:W-:Y:S02]  /*01c0*/  IADD3 R3, PT, PT, R8, R3, RZ ;  /* 0x0000000308037210 */ /* 0x000fe40007ffe0ff */
[----:B------:R-:W-:Y:S02]  /*01d0*/  VIADD R0, R12, 0x1800000 ;  /* 0x018000000c007836 */ /* 0x000fe40000000000 */
[----:B----4-:R-:W-:-:S03]  /*01e0*/  ISETP.GE.AND P3, PT, R3, UR5, PT ;  /* 0x0000000503007c0c */ /* 0x010fc6000bf66270 */
[----:B------:R-:W-:-:S04]  /*01f0*/  LOP3.LUT R0, R0, 0x7f800000, RZ, 0xc0, !PT ;  /* 0x7f80000000007812 */ /* 0x000fc800078ec0ff */
[----:B------:R-:W-:-:S13]  /*0200*/  ISETP.GT.U32.AND P0, PT, R0, 0x1ffffff, PT ;  /* 0x01ffffff0000780c */ /* 0x000fda0003f04070 */
[----:B------:R-:W-:Y:S05]  /*0210*/  @P0 BRA `(.L_x_3) ;  /* 0x00000000000c0947 */ /* 0x000fea0003800000 */
[----:B------:R-:W-:-:S07]  /*0220*/  MOV R10, 0x240 ;  /* 0x00000240000a7802 */ /* 0x000fce0000000f00 */
[----:B---3--:R-:W-:Y:S05]  /*0230*/  CALL.REL.NOINC `($__internal_0_$__cuda_sm20_rcp_rn_f32_slowpath) ;  /* 0x0000000000287944 */ /* 0x008fea0003c00000 */
[----:B------:R-:W-:Y:S05]  /*0240*/  BRA `(.L_x_4) ;  /* 0x0000000000107947 */ /* 0x000fea0003800000 */
.L_x_3:
[----:B------:R-:W0:Y:S02]  /*0250*/  MUFU.RCP R13, R12 ;  /* 0x0000000c000d7308 */ /* 0x000e240000001000 */
[----:B0-----:R-:W-:-:S04]  /*0260*/  FFMA R0, R12, R13, -1 ;  /* 0xbf8000000c007423 */ /* 0x001fc8000000000d */
[----:B------:R-:W-:-:S04]  /*0270*/  FADD.FTZ R0, -R0, -RZ ;  /* 0x800000ff00007221 */ /* 0x000fc80000010100 */
[----:B------:R-:W-:-:S07]  /*0280*/  FFMA R13, R13, R0, R13 ;  /* 0x000000000d0d7223 */ /* 0x000fce000000000d */
.L_x_4:
[----:B------:R-:W-:Y:S05]  /*0290*/  BSYNC.RECONVERGENT B0 ;  /* 0x0000000000007941 */ /* 0x000fea0003800200 */
.L_x_2:
[----:B---3--:R-:W-:-:S05]  /*02a0*/  IMAD.WIDE R10, R9, 0x4, R6 ;  /* 0x00000004090a7825 */ /* 0x008fca00078e0206 */
[----:B------:R1:W-:Y:S01]  /*02b0*/  STG.E desc[UR6][R10.64], R13 ;  /* 0x0000000d0a007986 */ /* 0x0003e2000c101906 */
[----:B------:R-:W-:Y:S05]  /*02c0*/  @!P3 BRA `(.L_x_5) ;  /* 0xfffffffc0084b947 */ /* 0x000fea000383ffff */
[----:B------:R-:W-:Y:S05]  /*02d0*/  EXIT ;  /* 0x000000000000794d */ /* 0x000fea0003800000 */
        .weak           $__internal_0_$__cuda_sm20_rcp_rn_f32_slowpath
        .type           $__internal_0_$__cuda_sm20_rcp_rn_f32_slowpath,@function
        .size           $__internal_0_$__cuda_sm20_rcp_rn_f32_slowpath,(.L_x_15 - $__internal_0_$__cuda_sm20_rcp_rn_f32_slowpath)
$__internal_0_$__cuda_sm20_rcp_rn_f32_slowpath:
[----:B------:R-:W-:Y:S01]  /*02e0*/  IMAD.SHL.U32 R0, R12, 0x2, RZ ;  /* 0x000000020c007824 */ /* 0x000fe200078e00ff */
[----:B------:R-:W-:Y:S04]  /*02f0*/  BSSY.RECONVERGENT B1, `(.L_x_6) ;  /* 0x0000031000017945 */ /* 0x000fe80003800200 */
[----:B------:R-:W-:Y:S02]  /*0300*/  SHF.R.U32.HI R15, RZ, 0x18, R0 ;  /* 0x00000018ff0f7819 */ /* 0x000fe40000011600 */
[----:B------:R-:W-:Y:S02]  /*0310*/  MOV R0, R12 ;  /* 0x0000000c00007202 */ /* 0x000fe40000000f00 */
[----:B------:R-:W-:-:S13]  /*0320*/  ISETP.NE.U32.AND P0, PT, R15, RZ, PT ;  /* 0x000000ff0f00720c */ /* 0x000fda0003f05070 */
[----:B------:R-:W-:Y:S05]  /*0330*/  @P0 BRA `(.L_x_7) ;  /* 0x0000000000280947 */ /* 0x000fea0003800000 */
[----:B------:R-:W-:-:S05]  /*0340*/  IMAD.SHL.U32 R2, R0, 0x2, RZ ;  /* 0x0000000200027824 */ /* 0x000fca00078e00ff */
[----:B------:R-:W-:-:S13]  /*0350*/  ISETP.NE.AND P0, PT, R2, RZ, PT ;  /* 0x000000ff0200720c */ /* 0x000fda0003f05270 */
[----:B------:R-:W-:Y:S01]  /*0360*/  @P0 FFMA R12, R0, 1.84467440737095516160e+19, RZ ;  /* 0x5f800000000c0823 */ /* 0x000fe200000000ff */
[----:B------:R-:W-:Y:S08]  /*0370*/  @!P0 MUFU.RCP R11, R0 ;  /* 0x00000000000b8308 */ /* 0x000ff00000001000 */
[----:B------:R-:W0:Y:S02]  /*0380*/  @P0 MUFU.RCP R13, R12 ;  /* 0x0000000c000d0308 */ /* 0x000e240000001000 */
[----:B0-----:R-:W-:-:S04]  /*0390*/  @P0 FFMA R2, R12, R13, -1 ;  /* 0xbf8000000c020423 */ /* 0x001fc8000000000d */
[----:B------:R-:W-:-:S04]  /*03a0*/  @P0 FADD.FTZ R2, -R2, -RZ ;  /* 0x800000ff02020221 */ /* 0x000fc80000010100 */
[----:B------:R-:W-:-:S04]  /*03b0*/  @P0 FFMA R2, R13, R2, R13 ;  /* 0x000000020d020223 */ /* 0x000fc8000000000d */
[----:B------:R-:W-:Y:S01]  /*03c0*/  @P0 FFMA R11, R2, 1.84467440737095516160e+19, RZ ;  /* 0x5f800000020b0823 */ /* 0x000fe200000000ff */
[----:B------:R-:W-:Y:S06]  /*03d0*/  BRA `(.L_x_8) ;  /* 0x0000000000887947 */ /* 0x000fec0003800000 */
.L_x_7:
[----:B------:R-:W-:-:S04]  /*03e0*/  IADD3 R17, PT, PT, R15, -0xfd, RZ ;  /* 0xffffff030f117810 */ /* 0x000fc80007ffe0ff */
[----:B------:R-:W-:-:S13]  /*03f0*/  ISETP.GT.U32.AND P0, PT, R17, 0x1, PT ;  /* 0x000000011100780c */ /* 0x000fda0003f04070 */
[----:B------:R-:W-:Y:S05]  /*0400*/  @P0 BRA `(.L_x_9) ;  /* 0x0000000000780947 */ /* 0x000fea0003800000 */
[----:B------:R-:W-:Y:S01]  /*0410*/  LOP3.LUT R2, R0, 0x7fffff, RZ, 0xc0, !PT ;  /* 0x007fffff00027812 */ /* 0x000fe200078ec0ff */
[----:B------:R-:W-:-:S03]  /*0420*/  IMAD.MOV.U32 R14, RZ, RZ, 0x3 ;  /* 0x00000003ff0e7424 */ /* 0x000fc600078e00ff */
[----:B------:R-:W-:Y:S02]  /*0430*/  LOP3.LUT R2, R2, 0x3f800000, RZ, 0xfc, !PT ;  /* 0x3f80000002027812 */ /* 0x000fe400078efcff */
[----:B------:R-:W-:Y:S02]  /*0440*/  SHF.L.U32 R14, R14, R17, RZ ;  /* 0x000000110e0e7219 */ /* 0x000fe400000006ff */
[----:B------:R-:W0:Y:S02]  /*0450*/  MUFU.RCP R11, R2 ;  /* 0x00000002000b7308 */ /* 0x000e240000001000 */
[----:B0-----:R-:W-:-:S04]  /*0460*/  FFMA R12, R2, R11, -1 ;  /* 0xbf800000020c7423 */ /* 0x001fc8000000000b */
[----:B------:R-:W-:-:S04]  /*0470*/  FADD.FTZ R12, -R12, -RZ ;  /* 0x800000ff0c0c7221 */ /* 0x000fc80000010100 */
[CCC-:B------:R-:W-:Y:S01]  /*0480*/  FFMA.RM R13, R11.reuse, R12.reuse, R11.reuse ;  /* 0x0000000c0b0d7223 */ /* 0x1c0fe2000000400b */
[----:B------:R-:W-:-:S04]  /*0490*/  FFMA.RP R12, R11, R12, R11 ;  /* 0x0000000c0b0c7223 */ /* 0x000fc8000000800b */
[C---:B------:R-:W-:Y:S02]  /*04a0*/  LOP3.LUT R11, R13.reuse, 0x7fffff, RZ, 0xc0, !PT ;  /* 0x007fffff0d0b7812 */ /* 0x040fe400078ec0ff */
[----:B------:R-:W-:Y:S02]  /*04b0*/  FSETP.NEU.FTZ.AND P0, PT, R13, R12, PT ;  /* 0x0000000c0d00720b */ /* 0x000fe40003f1d000 */
[----:B------:R-:W-:Y:S02]  /*04c0*/  LOP3.LUT R11, R11, 0x800000, RZ, 0xfc, !PT ;  /* 0x008000000b0b7812 */ /* 0x000fe400078efcff */
[----:B------:R-:W-:Y:S02]  /*04d0*/  SEL R12, RZ, 0xffffffff, !P0 ;  /* 0xffffffffff0c7807 */ /* 0x000fe40004000000 */
[----:B------:R-:W-:Y:S02]  /*04e0*/  LOP3.LUT R14, R14, R11, RZ, 0xc0, !PT ;  /* 0x0000000b0e0e7212 */ /* 0x000fe400078ec0ff */
[----:B------:R-:W-:-:S02]  /*04f0*/  IADD3 R12, PT, PT, -R12, RZ, RZ ;  /* 0x000000ff0c0c7210 */ /* 0x000fc40007ffe1ff */
[-C--:B------:R-:W-:Y:S02]  /*0500*/  SHF.R.U32.HI R14, RZ, R17.reuse, R14 ;  /* 0x00000011ff0e7219 */ /* 0x080fe4000001160e */
[----:B------:R-:W-:Y:S02]  /*0510*/  LOP3.LUT P1, RZ, R12, R17, R11, 0xf8, !PT ;  /* 0x000000110cff7212 */ /* 0x000fe4000782f80b */
[C---:B------:R-:W-:Y:S02]  /*0520*/  LOP3.LUT P0, RZ, R14.reuse, 0x1, RZ, 0xc0, !PT ;  /* 0x000000010eff7812 */ /* 0x040fe4000780c0ff */
[----:B------:R-:W-:-:S04]  /*0530*/  LOP3.LUT P2, RZ, R14, 0x2, RZ, 0xc0, !PT ;  /* 0x000000020eff7812 */ /* 0x000fc8000784c0ff */
[----:B------:R-:W-:Y:S02]  /*0540*/  PLOP3.LUT P0, PT, P0, P1, P2, 0xe0, 0x0 ;  /* 0x000000000000781c */ /* 0x000fe40000703c20 */
[----:B------:R-:W-:Y:S02]  /*0550*/  LOP3.LUT P1, RZ, R0, 0x7fffff, RZ, 0xc0, !PT ;  /* 0x007fffff00ff7812 */ /* 0x000fe4000782c0ff */
[----:B------:R-:W-:-:S05]  /*0560*/  SEL R2, RZ, 0x1, !P0 ;  /* 0x00000001ff027807 */ /* 0x000fca0004000000 */
[----:B------:R-:W-:-:S05]  /*0570*/  IMAD.MOV R2, RZ, RZ, -R2 ;  /* 0x000000ffff027224 */ /* 0x000fca00078e0a02 */
[----:B------:R-:W-:Y:S02]  /*0580*/  ISETP.GE.AND P0, PT, R2, RZ, PT ;  /* 0x000000ff0200720c */ /* 0x000fe40003f06270 */
[----:B------:R-:W-:-:S04]  /*0590*/  IADD3 R2, PT, PT, R15, -0xfc, RZ ;  /* 0xffffff040f027810 */ /* 0x000fc80007ffe0ff */
[----:B------:R-:W-:-:S07]  /*05a0*/  SHF.R.U32.HI R11, RZ, R2, R11 ;  /* 0x00000002ff0b7219 */ /* 0x000fce000001160b */
[----:B------:R-:W-:-:S05]  /*05b0*/  @!P0 VIADD R11, R11, 0x1 ;  /* 0x000000010b0b8836 */ /* 0x000fca0000000000 */
[----:B------:R-:W-:-:S04]  /*05c0*/  @!P1 SHF.L.U32 R11, R11, 0x1, RZ ;  /* 0x000000010b0b9819 */ /* 0x000fc800000006ff */
[----:B------:R-:W-:Y:S01]  /*05d0*/  LOP3.LUT R11, R11, 0x80000000, R0, 0xf8, !PT ;  /* 0x800000000b0b7812 */ /* 0x000fe200078ef800 */
[----:B------:R-:W-:Y:S06]  /*05e0*/  BRA `(.L_x_8) ;  /* 0x0000000000047947 */ /* 0x000fec0003800000 */
.L_x_9:
[----:B------:R0:W1:Y:S02]  /*05f0*/  MUFU.RCP R11, R0 ;  /* 0x00000000000b7308 */ /* 0x0000640000001000 */
.L_x_8:
[----:B------:R-:W-:Y:S05]  /*0600*/  BSYNC.RECONVERGENT B1 ;  /* 0x0000000000017941 */ /* 0x000fea0003800200 */
.L_x_6:
[----:B-1----:R-:W-:Y:S02]  /*0610*/  IMAD.MOV.U32 R13, RZ, RZ, R11 ;  /* 0x000000ffff0d7224 */ /* 0x002fe400078e000b */
[----:B------:R-:W-:-:S04]  /*0620*/  HFMA2 R11, -RZ, RZ, 0, 0 ;  /* 0x00000000ff0b7431 */ /* 0x000fc800000001ff */
[----:B0-----:R-:W-:Y:S05]  /*0630*/  RET.REL.NODEC R10 `(_Z19sigmoid_forward_gpuPfS_i) ;  /* 0xfffffff80a707950 */ /* 0x001fea0003c3ffff */
.L_x_10:
        /* <DEDUP_REMOVED lines=12> */
.L_x_15:


//--------------------- .text._Z17relu_backward_gpuPfS_S_S_i --------------------------
	.section	.text._Z17relu_backward_gpuPfS_S_S_i,"ax",@progbits
	.align	128
        .global         _Z17relu_backward_gpuPfS_S_S_i
        .type           _Z17relu_backward_gpuPfS_S_S_i,@function
        .size           _Z17relu_backward_gpuPfS_S_S_i,(.L_x_18 - _Z17relu_backward_gpuPfS_S_S_i)
        .other          _Z17relu_backward_gpuPfS_S_S_i,@"STO_CUDA_ENTRY STV_DEFAULT"
_Z17relu_backward_gpuPfS_S_S_i:
.text._Z17relu_backward_gpuPfS_S_S_i:
        /* <DEDUP_REMOVED lines=14> */
.L_x_11:
[----:B0-----:R-:W-:-:S06]  /*00e0*/  IMAD.WIDE R2, R0, 0x4, R8 ;  /* 0x0000000400027825 */ /* 0x001fcc00078e0208 */
[----:B--2---:R-:W2:Y:S01]  /*00f0*/  LDG.E R2, desc[UR6][R2.64] ;  /* 0x0000000602027981 */ /* 0x004ea2000c1e1900 */
[----:B-1----:R-:W-:Y:S01]  /*0100*/  HFMA2 R15, -RZ, RZ, 0, 0 ;  /* 0x00000000ff0f7431 */ /* 0x002fe200000001ff */
[----:B--2---:R-:W-:-:S13]  /*0110*/  FSETP.GT.AND P0, PT, R2, RZ, PT ;  /* 0x000000ff0200720b */ /* 0x004fda0003f04000 */
[----:B------:R-:W0:Y:S02]  /*0120*/  @P0 LDC.64 R4, c[0x0][0x390] ;  /* 0x0000e400ff040b82 */ /* 0x000e240000000a00 */
[----:B0-----:R-:W-:-:S05]  /*0130*/  @P0 IMAD.WIDE R4, R0, 0x4, R4 ;  /* 0x0000000400040825 */ /* 0x001fca00078e0204 */
[----:B------:R-:W2:Y:S01]  /*0140*/  @P0 LDG.E R15, desc[UR6][R4.64] ;  /* 0x00000006040f0981 */ /* 0x000ea2000c1e1900 */
[----:B---3--:R-:W-:Y:S01]  /*0150*/  IMAD.WIDE R6, R0, 0x4, R10 ;  /* 0x0000000400067825 */ /* 0x008fe200078e020a */
[----:B------:R-:W-:-:S04]  /*0160*/  IADD3 R0, PT, PT, R13, R0, RZ ;  /* 0x000000000d007210 */ /* 0x000fc80007ffe0ff */
[----:B----4-:R-:W-:Y:S01]  /*0170*/  ISETP.GE.AND P0, PT, R0, UR5, PT ;  /* 0x0000000500007c0c */ /* 0x010fe2000bf06270 */
[----:B--2---:R1:W-:-:S12]  /*0180*/  STG.E desc[UR6][R6.64], R15 ;  /* 0x0000000f06007986 */ /* 0x0043d8000c101906 */
[----:B------:R-:W-:Y:S05]  /*0190*/  @!P0 BRA `(.L_x_11) ;  /* 0xfffffffc00d08947 */ /* 0x000fea000383ffff */
[----:B------:R-:W-:Y:S05]  /*01a0*/  EXIT ;  /* 0x000000000000794d */ /* 0x000fea0003800000 */
.L_x_12:
        /* <DEDUP_REMOVED lines=13> */
.L_x_18:


//--------------------- .text._Z16relu_forward_gpuPfS_i --------------------------
	.section	.text._Z16relu_forward_gpuPfS_i,"ax",@progbits
	.align	128
        .global         _Z16relu_forward_gpuPfS_i
        .type           _Z16relu_forward_gpuPfS_i,@function
        .size           _Z16relu_forward_gpuPfS_i,(.L_x_19 - _Z16relu_forward_gpuPfS_i)
        .other          _Z16relu_forward_gpuPfS_i,@"STO_CUDA_ENTRY STV_DEFAULT"
_Z16relu_forward_gpuPfS_i:
.text._Z16relu_forward_gpuPfS_i:
        /* <DEDUP_REMOVED lines=12> */
[----:B-1----:R-:W-:-:S07]  /*00c0*/  IMAD R11, R11, UR4, RZ ;  /* 0x000000040b0b7c24 */ /* 0x002fce000f8e02ff */
.L_x_13:
[----:B0-----:R-:W-:-:S06]  /*00d0*/  IMAD.WIDE R2, R0, 0x4, R6 ;  /* 0x0000000400027825 */ /* 0x001fcc00078e0206 */
[----:B--2---:R-:W2:Y:S01]  /*00e0*/  LDG.E R2, desc[UR6][R2.64] ;  /* 0x0000000602027981 */ /* 0x004ea2000c1e1900 */
[----:B-1-3--:R-:W-:Y:S01]  /*00f0*/  IMAD.WIDE R4, R0, 0x4, R8 ;  /* 0x0000000400047825 */ /* 0x00afe200078e0208 */
[----:B------:R-:W-:-:S04]  /*0100*/  IADD3 R0, PT, PT, R11, R0, RZ ;  /* 0x000000000b007210 */ /* 0x000fc80007ffe0ff */
[----:B------:R-:W-:Y:S02]  /*0110*/  ISETP.GE.AND P0, PT, R0, UR5, PT ;  /* 0x0000000500007c0c */ /* 0x000fe4000bf06270 */
[----:B--2---:R-:W-:-:S05]  /*0120*/  FMNMX R13, RZ, R2, !PT ;  /* 0x00000002ff0d7209 */ /* 0x004fca0007800000 */
[----:B------:R1:W-:Y:S06]  /*0130*/  STG.E desc[UR6][R4.64], R13 ;  /* 0x0000000d04007986 */ /* 0x0003ec000c101906 */
[----:B------:R-:W-:Y:S05]  /*0140*/  @!P0 BRA `(.L_x_13) ;  /* 0xfffffffc00e08947 */ /* 0x000fea000383ffff */
[----:B------:R-:W-:Y:S05]  /*0150*/  EXIT ;  /* 0x000000000000794d */ /* 0x000fea0003800000 */
.L_x_14:
        /* <DEDUP_REMOVED lines=10> */
.L_x_19:


//--------------------- .nv.shared.reserved.0     --------------------------
	.section	.nv.shared.reserved.0,"aw",@nobits
	.weak		__nv_reservedSMEM_offset_0_alias
	.size		__nv_reservedSMEM_offset_0_alias, 0, 64
	.other		__nv_reservedSMEM_offset_0_alias,@"STO_CUDA_RESERVED_SHARED STV_DEFAULT"
__nv_reservedSMEM_offset_0_alias:
	.zero		0
	.zero		64


//--------------------- .nv.constant0._Z20sigmoid_backward_gpuPfS_S_S_i --------------------------
	.section	.nv.constant0._Z20sigmoid_backward_gpuPfS_S_S_i,"a",@progbits
	.sectionflags	@""
	.align	4
.nv.constant0._Z20sigmoid_backward_gpuPfS_S_S_i:
	.zero		932


//--------------------- .nv.constant0._Z19sigmoid_forward_gpuPfS_i --------------------------
	.section	.nv.constant0._Z19sigmoid_forward_gpuPfS_i,"a",@progbits
	.sectionflags	@""
	.align	4
.nv.constant0._Z19sigmoid_forward_gpuPfS_i:
	.zero		916


//--------------------- .nv.constant0._Z17relu_backward_gpuPfS_S_S_i --------------------------
	.section	.nv.constant0._Z17relu_backward_gpuPfS_S_S_i,"a",@progbits
	.sectionflags	@""
	.align	4
.nv.constant0._Z17relu_backward_gpuPfS_S_S_i:
	.zero		932


//--------------------- .nv.constant0._Z16relu_forward_gpuPfS_i --------------------------
	.section	.nv.constant0._Z16relu_forward_gpuPfS_i,"a",@progbits
	.sectionflags	@""
	.align	4
.nv.constant0._Z16relu_forward_gpuPfS_i:
	.zero		916


//--------------------- SYMBOLS --------------------------

	.type		.nv.reservedSmem.offset0,@object
	.size		.nv.reservedSmem.offset0,0x4
